//
// Generated by NVIDIA NVVM Compiler
//
// Compiler Build ID: CL-36424714
// Cuda compilation tools, release 13.0, V13.0.88
// Based on NVVM 20.0.0
//

.version 9.0
.target sm_100
.address_size 64

	// .globl	_Z12simpleMatMulPKfS0_Pfii

.visible .entry _Z12simpleMatMulPKfS0_Pfii(
	.param .u64 .ptr .align 1 _Z12simpleMatMulPKfS0_Pfii_param_0,
	.param .u64 .ptr .align 1 _Z12simpleMatMulPKfS0_Pfii_param_1,
	.param .u64 .ptr .align 1 _Z12simpleMatMulPKfS0_Pfii_param_2,
	.param .u32 _Z12simpleMatMulPKfS0_Pfii_param_3,
	.param .u32 _Z12simpleMatMulPKfS0_Pfii_param_4
)
{
	.reg .pred 	%p<11>;
	.reg .b32 	%r<41>;
	.reg .b32 	%f<68>;
	.reg .b64 	%rd<53>;

	ld.param.u64 	%rd7, [_Z12simpleMatMulPKfS0_Pfii_param_0];
	ld.param.u64 	%rd8, [_Z12simpleMatMulPKfS0_Pfii_param_1];
	ld.param.u64 	%rd6, [_Z12simpleMatMulPKfS0_Pfii_param_2];
	ld.param.u32 	%r18, [_Z12simpleMatMulPKfS0_Pfii_param_3];
	ld.param.u32 	%r19, [_Z12simpleMatMulPKfS0_Pfii_param_4];
	cvta.to.global.u64 	%rd1, %rd8;
	cvta.to.global.u64 	%rd2, %rd7;
	mov.u32 	%r20, %ctaid.y;
	mov.u32 	%r21, %ntid.y;
	mov.u32 	%r22, %tid.y;
	mad.lo.s32 	%r1, %r20, %r21, %r22;
	mov.u32 	%r23, %ctaid.x;
	mov.u32 	%r24, %ntid.x;
	mov.u32 	%r25, %tid.x;
	mad.lo.s32 	%r2, %r23, %r24, %r25;
	max.s32 	%r26, %r1, %r2;
	setp.ge.s32 	%p1, %r26, %r18;
	@%p1 bra 	$L__BB0_14;
	setp.lt.s32 	%p2, %r19, 1;
	mov.f32 	%f67, 0f00000000;
	@%p2 bra 	$L__BB0_13;
	mul.lo.s32 	%r3, %r19, %r1;
	and.b32  	%r4, %r19, 7;
	setp.lt.u32 	%p3, %r19, 8;
	mov.f32 	%f67, 0f00000000;
	mov.b32 	%r39, 0;
	@%p3 bra 	$L__BB0_5;
	and.b32  	%r39, %r19, 2147483640;
	neg.s32 	%r37, %r39;
	shl.b32 	%r7, %r18, 3;
	mul.wide.u32 	%rd9, %r3, 4;
	add.s64 	%rd10, %rd9, %rd2;
	add.s64 	%rd52, %rd10, 16;
	mov.f32 	%f67, 0f00000000;
	mul.wide.s32 	%rd13, %r18, 4;
	mov.u32 	%r36, %r2;
$L__BB0_4:
	.pragma "nounroll";
	ld.global.f32 	%f17, [%rd52+-16];
	mul.wide.s32 	%rd11, %r36, 4;
	add.s64 	%rd12, %rd1, %rd11;
	ld.global.f32 	%f18, [%rd12];
	fma.rn.f32 	%f19, %f17, %f18, %f67;
	ld.global.f32 	%f20, [%rd52+-12];
	add.s64 	%rd14, %rd12, %rd13;
	ld.global.f32 	%f21, [%rd14];
	fma.rn.f32 	%f22, %f20, %f21, %f19;
	ld.global.f32 	%f23, [%rd52+-8];
	add.s64 	%rd15, %rd14, %rd13;
	ld.global.f32 	%f24, [%rd15];
	fma.rn.f32 	%f25, %f23, %f24, %f22;
	ld.global.f32 	%f26, [%rd52+-4];
	add.s64 	%rd16, %rd15, %rd13;
	ld.global.f32 	%f27, [%rd16];
	fma.rn.f32 	%f28, %f26, %f27, %f25;
	ld.global.f32 	%f29, [%rd52];
	add.s64 	%rd17, %rd16, %rd13;
	ld.global.f32 	%f30, [%rd17];
	fma.rn.f32 	%f31, %f29, %f30, %f28;
	ld.global.f32 	%f32, [%rd52+4];
	add.s64 	%rd18, %rd17, %rd13;
	ld.global.f32 	%f33, [%rd18];
	fma.rn.f32 	%f34, %f32, %f33, %f31;
	ld.global.f32 	%f35, [%rd52+8];
	add.s64 	%rd19, %rd18, %rd13;
	ld.global.f32 	%f36, [%rd19];
	fma.rn.f32 	%f37, %f35, %f36, %f34;
	ld.global.f32 	%f38, [%rd52+12];
	add.s64 	%rd20, %rd19, %rd13;
	ld.global.f32 	%f39, [%rd20];
	fma.rn.f32 	%f67, %f38, %f39, %f37;
	add.s32 	%r37, %r37, 8;
	add.s32 	%r36, %r36, %r7;
	add.s64 	%rd52, %rd52, 32;
	setp.ne.s32 	%p4, %r37, 0;
	@%p4 bra 	$L__BB0_4;
$L__BB0_5:
	setp.eq.s32 	%p5, %r4, 0;
	@%p5 bra 	$L__BB0_13;
	and.b32  	%r13, %r19, 3;
	setp.lt.u32 	%p6, %r4, 4;
	@%p6 bra 	$L__BB0_8;
	add.s32 	%r28, %r39, %r3;
	mul.wide.u32 	%rd21, %r28, 4;
	add.s64 	%rd22, %rd2, %rd21;
	ld.global.f32 	%f41, [%rd22];
	mad.lo.s32 	%r29, %r39, %r18, %r2;
	mul.wide.s32 	%rd23, %r29, 4;
	add.s64 	%rd24, %rd1, %rd23;
	ld.global.f32 	%f42, [%rd24];
	fma.rn.f32 	%f43, %f41, %f42, %f67;
	cvt.u64.u32 	%rd25, %r3;
	cvt.u64.u32 	%rd26, %r39;
	add.s64 	%rd27, %rd26, %rd25;
	shl.b64 	%rd28, %rd27, 2;
	add.s64 	%rd29, %rd2, %rd28;
	ld.global.f32 	%f44, [%rd29+4];
	mul.wide.s32 	%rd30, %r18, 4;
	add.s64 	%rd31, %rd24, %rd30;
	ld.global.f32 	%f45, [%rd31];
	fma.rn.f32 	%f46, %f44, %f45, %f43;
	ld.global.f32 	%f47, [%rd29+8];
	add.s64 	%rd32, %rd31, %rd30;
	ld.global.f32 	%f48, [%rd32];
	fma.rn.f32 	%f49, %f47, %f48, %f46;
	ld.global.f32 	%f50, [%rd29+12];
	add.s64 	%rd33, %rd32, %rd30;
	ld.global.f32 	%f51, [%rd33];
	fma.rn.f32 	%f67, %f50, %f51, %f49;
	add.s32 	%r39, %r39, 4;
$L__BB0_8:
	setp.eq.s32 	%p7, %r13, 0;
	@%p7 bra 	$L__BB0_13;
	setp.eq.s32 	%p8, %r13, 1;
	@%p8 bra 	$L__BB0_11;
	add.s32 	%r30, %r39, %r3;
	mul.wide.u32 	%rd34, %r30, 4;
	add.s64 	%rd35, %rd2, %rd34;
	ld.global.f32 	%f53, [%rd35];
	mad.lo.s32 	%r31, %r39, %r18, %r2;
	mul.wide.s32 	%rd36, %r31, 4;
	add.s64 	%rd37, %rd1, %rd36;
	ld.global.f32 	%f54, [%rd37];
	fma.rn.f32 	%f55, %f53, %f54, %f67;
	cvt.u64.u32 	%rd38, %r3;
	cvt.u64.u32 	%rd39, %r39;
	add.s64 	%rd40, %rd39, %rd38;
	shl.b64 	%rd41, %rd40, 2;
	add.s64 	%rd42, %rd2, %rd41;
	ld.global.f32 	%f56, [%rd42+4];
	mul.wide.s32 	%rd43, %r18, 4;
	add.s64 	%rd44, %rd37, %rd43;
	ld.global.f32 	%f57, [%rd44];
	fma.rn.f32 	%f67, %f56, %f57, %f55;
	add.s32 	%r39, %r39, 2;
$L__BB0_11:
	and.b32  	%r32, %r19, 1;
	setp.eq.b32 	%p9, %r32, 1;
	not.pred 	%p10, %p9;
	@%p10 bra 	$L__BB0_13;
	add.s32 	%r33, %r39, %r3;
	mul.wide.u32 	%rd45, %r33, 4;
	add.s64 	%rd46, %rd2, %rd45;
	ld.global.f32 	%f58, [%rd46];
	mad.lo.s32 	%r34, %r39, %r18, %r2;
	mul.wide.s32 	%rd47, %r34, 4;
	add.s64 	%rd48, %rd1, %rd47;
	ld.global.f32 	%f59, [%rd48];
	fma.rn.f32 	%f67, %f58, %f59, %f67;
$L__BB0_13:
	mad.lo.s32 	%r35, %r18, %r1, %r2;
	cvta.to.global.u64 	%rd49, %rd6;
	mul.wide.s32 	%rd50, %r35, 4;
	add.s64 	%rd51, %rd49, %rd50;
	st.global.f32 	[%rd51], %f67;
$L__BB0_14:
	ret;

}


// ===== COMPILED SASS (sm_100) =====

	.target	sm_100

	.elftype	@"ET_EXEC"


//--------------------- .note.nv.tkinfo           --------------------------
	.section	.note.nv.tkinfo,"",@"SHT_NOTE"
	.sectionflags	@"SHF_NOTE_NV_TKINFO"
	.tkinfo
        /*0018*/ 	.word	0x00000002
        /*0030*/ 	.string	""
        /*0030*/ 	.string	"ptxas"
        /*0030*/ 	.string	"Cuda compilation tools, release 13.0, V13.0.88"
        /*0030*/ 	.string	"Build cuda_13.0.r13.0/compiler.36424714_0"
        /*0030*/ 	.string	"-arch sm_100 -m 64 "



//--------------------- .note.nv.cuinfo           --------------------------
	.section	.note.nv.cuinfo,"",@"SHT_NOTE"
	.sectionflags	@"SHF_NOTE_NV_CUINFO"
        /*0018*/ 	.short	0x0002
        /*001a*/ 	.short	0x0064
        /*001c*/ 	.short	0x0082
	.zero		2


//--------------------- .nv.info                  --------------------------
	.section	.nv.info,"",@"SHT_CUDA_INFO"
	.align	4


	//----- nvinfo : EIATTR_REGCOUNT
	.align		4
        /*0000*/ 	.byte	0x04, 0x2f
        /*0002*/ 	.short	(.L_1 - .L_0)
	.align		4
.L_0:
        /*0004*/ 	.word	index@(_Z12simpleMatMulPKfS0_Pfii)
        /*0008*/ 	.word	0x00000020


	//----- nvinfo : EIATTR_FRAME_SIZE
	.align		4
.L_1:
        /*000c*/ 	.byte	0x04, 0x11
        /*000e*/ 	.short	(.L_3 - .L_2)
	.align		4
.L_2:
        /*0010*/ 	.word	index@(_Z12simpleMatMulPKfS0_Pfii)
        /*0014*/ 	.word	0x00000000


	//----- nvinfo : EIATTR_MIN_STACK_SIZE
	.align		4
.L_3:
        /*0018*/ 	.byte	0x04, 0x12
        /*001a*/ 	.short	(.L_5 - .L_4)
	.align		4
.L_4:
        /*001c*/ 	.word	index@(_Z12simpleMatMulPKfS0_Pfii)
        /*0020*/ 	.word	0x00000000
.L_5:


//--------------------- .nv.compat                --------------------------
	.section	.nv.compat,"",@"SHT_CUDA_COMPAT_INFO"
	.align	4
        /*0000*/ 	.byte	0x02, 0x09, 0x00, 0x00, 0x02, 0x02, 0x01, 0x00, 0x02, 0x05, 0x05, 0x00, 0x03, 0x07, 0x01, 0x01
        /*0010*/ 	.byte	0x02, 0x03, 0x00, 0x00, 0x02, 0x06, 0x01, 0x00, 0x04, 0x0b, 0x08, 0x00, 0x09, 0x00, 0x00, 0x00
        /*0020*/ 	.byte	0x00, 0x00, 0x00, 0x00


//--------------------- .nv.info._Z12simpleMatMulPKfS0_Pfii --------------------------
	.section	.nv.info._Z12simpleMatMulPKfS0_Pfii,"",@"SHT_CUDA_INFO"
	.sectionflags	@""
	.align	4


	//----- nvinfo : EIATTR_CUDA_API_VERSION
	.align		4
        /*0000*/ 	.byte	0x04, 0x37
        /*0002*/ 	.short	(.L_7 - .L_6)
.L_6:
        /*0004*/ 	.word	0x00000082


	//----- nvinfo : EIATTR_KPARAM_INFO
	.align		4
.L_7:
        /*0008*/ 	.byte	0x04, 0x17
        /*000a*/ 	.short	(.L_9 - .L_8)
.L_8:
        /*000c*/ 	.word	0x00000000
        /*0010*/ 	.short	0x0004
        /*0012*/ 	.short	0x001c
        /*0014*/ 	.byte	0x00, 0xf0, 0x11, 0x00


	//----- nvinfo : EIATTR_KPARAM_INFO
	.align		4
.L_9:
        /*0018*/ 	.byte	0x04, 0x17
        /*001a*/ 	.short	(.L_11 - .L_10)
.L_10:
        /*001c*/ 	.word	0x00000000
        /*0020*/ 	.short	0x0003
        /*0022*/ 	.short	0x0018
        /*0024*/ 	.byte	0x00, 0xf0, 0x11, 0x00


	//----- nvinfo : EIATTR_KPARAM_INFO
	.align		4
.L_11:
        /*0028*/ 	.byte	0x04, 0x17
        /*002a*/ 	.short	(.L_13 - .L_12)
.L_12:
        /*002c*/ 	.word	0x00000000
        /*0030*/ 	.short	0x0002
        /*0032*/ 	.short	0x0010
        /*0034*/ 	.byte	0x00, 0xf5, 0x21, 0x00


	//----- nvinfo : EIATTR_KPARAM_INFO
	.align		4
.L_13:
        /*0038*/ 	.byte	0x04, 0x17
        /*003a*/ 	.short	(.L_15 - .L_14)
.L_14:
        /*003c*/ 	.word	0x00000000
        /*0040*/ 	.short	0x0001
        /*0042*/ 	.short	0x0008
        /*0044*/ 	.byte	0x00, 0xf5, 0x21, 0x00


	//----- nvinfo : EIATTR_KPARAM_INFO
	.align		4
.L_15:
        /*0048*/ 	.byte	0x04, 0x17
        /*004a*/ 	.short	(.L_17 - .L_16)
.L_16:
        /*004c*/ 	.word	0x00000000
        /*0050*/ 	.short	0x0000
        /*0052*/ 	.short	0x0000
        /*0054*/ 	.byte	0x00, 0xf5, 0x21, 0x00


	//----- nvinfo : EIATTR_SPARSE_MMA_MASK
	.align		4
.L_17:
        /*0058*/ 	.byte	0x03, 0x50
        /*005a*/ 	.short	0x0000


	//----- nvinfo : EIATTR_MAXREG_COUNT
	.align		4
        /*005c*/ 	.byte	0x03, 0x1b
        /*005e*/ 	.short	0x00ff


	//----- nvinfo : EIATTR_MERCURY_ISA_VERSION
	.align		4
        /*0060*/ 	.byte	0x03, 0x5f
        /*0062*/ 	.short	0x0101


	//----- nvinfo : EIATTR_VRC_CTA_INIT_COUNT
	.align		4
        /*0064*/ 	.byte	0x02, 0x4a
	.zero		1
	.zero		1


	//----- nvinfo : EIATTR_EXIT_INSTR_OFFSETS
	.align		4
        /*0068*/ 	.byte	0x04, 0x1c
        /*006a*/ 	.short	(.L_19 - .L_18)


	//   ....[0]....
.L_18:
        /*006c*/ 	.word	0x000000c0


	//   ....[1]....
        /*0070*/ 	.word	0x000008e0


	//----- nvinfo : EIATTR_CBANK_PARAM_SIZE
	.align		4
.L_19:
        /*0074*/ 	.byte	0x03, 0x19
        /*0076*/ 	.short	0x0020


	//----- nvinfo : EIATTR_PARAM_CBANK
	.align		4
        /*0078*/ 	.byte	0x04, 0x0a
        /*007a*/ 	.short	(.L_21 - .L_20)
	.align		4
.L_20:
        /*007c*/ 	.word	index@(.nv.constant0._Z12simpleMatMulPKfS0_Pfii)
        /*0080*/ 	.short	0x0380
        /*0082*/ 	.short	0x0020


	//----- nvinfo : EIATTR_SW_WAR
	.align		4
.L_21:
        /*0084*/ 	.byte	0x04, 0x36
        /*0086*/ 	.short	(.L_23 - .L_22)
.L_22:
        /*0088*/ 	.word	0x00000008
.L_23:


//--------------------- .nv.callgraph             --------------------------
	.section	.nv.callgraph,"",@"SHT_CUDA_CALLGRAPH"
	.align	4
	.sectionentsize	8
	.align		4
        /*0000*/ 	.word	0x00000000
	.align		4
        /*0004*/ 	.word	0xffffffff
	.align		4
        /*0008*/ 	.word	0x00000000
	.align		4
        /*000c*/ 	.word	0xfffffffe
	.align		4
        /*0010*/ 	.word	0x00000000
	.align		4
        /*0014*/ 	.word	0xfffffffd
	.align		4
        /*0018*/ 	.word	0x00000000
	.align		4
        /*001c*/ 	.word	0xfffffffc


//--------------------- .text._Z12simpleMatMulPKfS0_Pfii --------------------------
	.section	.text._Z12simpleMatMulPKfS0_Pfii,"ax",@progbits
	.align	128
        .global         _Z12simpleMatMulPKfS0_Pfii
        .type           _Z12simpleMatMulPKfS0_Pfii,@function
        .size           _Z12simpleMatMulPKfS0_Pfii,(.L_x_5 - _Z12simpleMatMulPKfS0_Pfii)
        .other          _Z12simpleMatMulPKfS0_Pfii,@"STO_CUDA_ENTRY STV_DEFAULT"
_Z12simpleMatMulPKfS0_Pfii:
.text._Z12simpleMatMulPKfS0_Pfii:
[----:B------:R-:W-:Y:S01]  /*0000*/  LDC R1, c[0x0][0x37c] ;  /* 0x0000df00ff017b82 */ /* 0x000fe20000000800 */
[----:B------:R-:W0:Y:S07]  /*0010*/  S2R R3, SR_TID.Y ;  /* 0x0000000000037919 */ /* 0x000e2e0000002200 */
[----:B------:R-:W0:Y:S01]  /*0020*/  LDC R0, c[0x0][0x364] ;  /* 0x0000d900ff007b82 */ /* 0x000e220000000800 */
[----:B------:R-:W1:Y:S07]  /*0030*/  S2R R5, SR_TID.X ;  /* 0x0000000000057919 */ /* 0x000e6e0000002100 */
[----:B------:R-:W0:Y:S08]  /*0040*/  S2UR UR4, SR_CTAID.Y ;  /* 0x00000000000479c3 */ /* 0x000e300000002600 */
[----:B------:R-:W1:Y:S08]  /*0050*/  S2UR UR5, SR_CTAID.X ;  /* 0x00000000000579c3 */ /* 0x000e700000002500 */
[----:B------:R-:W1:Y:S08]  /*0060*/  LDC R16, c[0x0][0x360] ;  /* 0x0000d800ff107b82 */ /* 0x000e700000000800 */
[----:B------:R-:W2:Y:S01]  /*0070*/  LDC R17, c[0x0][0x398] ;  /* 0x0000e600ff117b82 */ /* 0x000ea20000000800 */
[----:B0-----:R-:W-:-:S02]  /*0080*/  IMAD R0, R0, UR4, R3 ;  /* 0x0000000400007c24 */ /* 0x001fc4000f8e0203 */
[----:B-1----:R-:W-:-:S05]  /*0090*/  IMAD R16, R16, UR5, R5 ;  /* 0x0000000510107c24 */ /* 0x002fca000f8e0205 */
[----:B------:R-:W-:-:S04]  /*00a0*/  VIMNMX R2, PT, PT, R0, R16, !PT ;  /* 0x0000001000027248 */ /* 0x000fc80007fe0100 */
[----:B--2---:R-:W-:-:S13]  /*00b0*/  ISETP.GE.AND P0, PT, R2, R17, PT ;  /* 0x000000110200720c */ /* 0x004fda0003f06270 */
[----:B------:R-:W-:Y:S05]  /*00c0*/  @P0 EXIT ;  /* 0x000000000000094d */ /* 0x000fea0003800000 */
[----:B------:R-:W0:Y:S01]  /*00d0*/  LDC R19, c[0x0][0x39c] ;  /* 0x0000e700ff137b82 */ /* 0x000e220000000800 */
[----:B------:R-:W1:Y:S01]  /*00e0*/  LDCU.64 UR4, c[0x0][0x358] ;  /* 0x00006b00ff0477ac */ /* 0x000e620008000a00 */
[----:B------:R-:W-:Y:S01]  /*00f0*/  HFMA2 R24, -RZ, RZ, 0, 0 ;  /* 0x00000000ff187431 */ /* 0x000fe200000001ff */
[----:B0-----:R-:W-:-:S13]  /*0100*/  ISETP.GE.AND P0, PT, R19, 0x1, PT ;  /* 0x000000011300780c */ /* 0x001fda0003f06270 */
[----:B-1----:R-:W-:Y:S05]  /*0110*/  @!P0 BRA `(.L_x_0) ;  /* 0x0000000400e08947 */ /* 0x002fea0003800000 */
[C---:B------:R-:W-:Y:S01]  /*0120*/  ISETP.GE.U32.AND P1, PT, R19.reuse, 0x8, PT ;  /* 0x000000081300780c */ /* 0x040fe20003f26070 */
[----:B------:R-:W-:Y:S01]  /*0130*/  IMAD R20, R0, R19, RZ ;  /* 0x0000001300147224 */ /* 0x000fe200078e02ff */
[----:B------:R-:W-:Y:S02]  /*0140*/  LOP3.LUT R27, R19, 0x7, RZ, 0xc0, !PT ;  /* 0x00000007131b7812 */ /* 0x000fe400078ec0ff */
[----:B------:R-:W-:Y:S02]  /*0150*/  MOV R24, RZ ;  /* 0x000000ff00187202 */ /* 0x000fe40000000f00 */
[----:B------:R-:W-:Y:S02]  /*0160*/  ISETP.NE.AND P0, PT, R27, RZ, PT ;  /* 0x000000ff1b00720c */ /* 0x000fe40003f05270 */
[----:B------:R-:W-:-:S05]  /*0170*/  MOV R21, RZ ;  /* 0x000000ff00157202 */ /* 0x000fca0000000f00 */
[----:B------:R-:W-:Y:S06]  /*0180*/  @!P1 BRA `(.L_x_1) ;  /* 0x0000000000c49947 */ /* 0x000fec0003800000 */
[----:B------:R-:W0:Y:S01]  /*0190*/  LDC.64 R2, c[0x0][0x380] ;  /* 0x0000e000ff027b82 */ /* 0x000e220000000a00 */
[----:B------:R-:W-:Y:S02]  /*01a0*/  LOP3.LUT R21, R19, 0x7ffffff8, RZ, 0xc0, !PT ;  /* 0x7ffffff813157812 */ /* 0x000fe400078ec0ff */
[----:B------:R-:W-:Y:S02]  /*01b0*/  MOV R24, RZ ;  /* 0x000000ff00187202 */ /* 0x000fe40000000f00 */
[----:B------:R-:W-:Y:S02]  /*01c0*/  MOV R18, R16 ;  /* 0x0000001000127202 */ /* 0x000fe40000000f00 */
[----:B------:R-:W-:Y:S01]  /*01d0*/  IADD3 R22, PT, PT, -R21, RZ, RZ ;  /* 0x000000ff15167210 */ /* 0x000fe20007ffe1ff */
[----:B0-----:R-:W-:-:S03]  /*01e0*/  IMAD.WIDE.U32 R2, R20, 0x4, R2 ;  /* 0x0000000414027825 */ /* 0x001fc600078e0002 */
[----:B------:R-:W-:-:S04]  /*01f0*/  IADD3 R4, P1, PT, R2, 0x10, RZ ;  /* 0x0000001002047810 */ /* 0x000fc80007f3e0ff */
[----:B------:R-:W-:-:S09]  /*0200*/  IADD3.X R5, PT, PT, RZ, R3, RZ, P1, !PT ;  /* 0x00000003ff057210 */ /* 0x000fd20000ffe4ff */
.L_x_2:
[----:B------:R-:W0:Y:S01]  /*0210*/  LDC.64 R14, c[0x0][0x388] ;  /* 0x0000e200ff0e7b82 */ /* 0x000e220000000a00 */
[----:B------:R-:W-:Y:S02]  /*0220*/  MOV R2, R4 ;  /* 0x0000000400027202 */ /* 0x000fe40000000f00 */
[----:B------:R-:W-:-:S05]  /*0230*/  MOV R3, R5 ;  /* 0x0000000500037202 */ /* 0x000fca0000000f00 */
[----:B------:R-:W2:Y:S04]  /*0240*/  LDG.E R25, desc[UR4][R2.64+-0x10] ;  /* 0xfffff00402197981 */ /* 0x000ea8000c1e1900 */
[----:B------:R-:W3:Y:S04]  /*0250*/  LDG.E R23, desc[UR4][R2.64+-0xc] ;  /* 0xfffff40402177981 */ /* 0x000ee8000c1e1900 */
[----:B------:R-:W4:Y:S04]  /*0260*/  LDG.E R29, desc[UR4][R2.64+-0x8] ;  /* 0xfffff804021d7981 */ /* 0x000f28000c1e1900 */
[----:B------:R-:W5:Y:S01]  /*0270*/  LDG.E R28, desc[UR4][R2.64+-0x4] ;  /* 0xfffffc04021c7981 */ /* 0x000f62000c1e1900 */
[----:B0-----:R-:W-:-:S05]  /*0280*/  IMAD.WIDE R14, R18, 0x4, R14 ;  /* 0x00000004120e7825 */ /* 0x001fca00078e020e */
[----:B------:R0:W2:Y:S01]  /*0290*/  LDG.E R26, desc[UR4][R14.64] ;  /* 0x000000040e1a7981 */ /* 0x0000a2000c1e1900 */
[----:B------:R-:W-:-:S04]  /*02a0*/  IMAD.WIDE R12, R17, 0x4, R14 ;  /* 0x00000004110c7825 */ /* 0x000fc800078e020e */
[C---:B------:R-:W-:Y:S02]  /*02b0*/  IMAD.WIDE R4, R17.reuse, 0x4, R12 ;  /* 0x0000000411047825 */ /* 0x040fe400078e020c */
[----:B------:R-:W3:Y:S02]  /*02c0*/  LDG.E R12, desc[UR4][R12.64] ;  /* 0x000000040c0c7981 */ /* 0x000ee4000c1e1900 */
[C---:B------:R-:W-:Y:S02]  /*02d0*/  IMAD.WIDE R8, R17.reuse, 0x4, R4 ;  /* 0x0000000411087825 */ /* 0x040fe400078e0204 */
[----:B------:R-:W4:Y:S02]  /*02e0*/  LDG.E R4, desc[UR4][R4.64] ;  /* 0x0000000404047981 */ /* 0x000f24000c1e1900 */
[C---:B------:R-:W-:Y:S02]  /*02f0*/  IMAD.WIDE R6, R17.reuse, 0x4, R8 ;  /* 0x0000000411067825 */ /* 0x040fe400078e0208 */
[----:B------:R-:W5:Y:S02]  /*0300*/  LDG.E R8, desc[UR4][R8.64] ;  /* 0x0000000408087981 */ /* 0x000f64000c1e1900 */
[----:B------:R-:W-:-:S02]  /*0310*/  IMAD.WIDE R10, R17, 0x4, R6 ;  /* 0x00000004110a7825 */ /* 0x000fc400078e0206 */
[----:B------:R-:W5:Y:S04]  /*0320*/  LDG.E R5, desc[UR4][R2.64] ;  /* 0x0000000402057981 */ /* 0x000f68000c1e1900 */
[----:B------:R-:W5:Y:S01]  /*0330*/  LDG.E R6, desc[UR4][R6.64] ;  /* 0x0000000406067981 */ /* 0x000f62000c1e1900 */
[----:B0-----:R-:W-:-:S03]  /*0340*/  IMAD.WIDE R14, R17, 0x4, R10 ;  /* 0x00000004110e7825 */ /* 0x001fc600078e020a */
[----:B------:R-:W5:Y:S04]  /*0350*/  LDG.E R10, desc[UR4][R10.64] ;  /* 0x000000040a0a7981 */ /* 0x000f68000c1e1900 */
[----:B------:R-:W5:Y:S04]  /*0360*/  LDG.E R13, desc[UR4][R14.64] ;  /* 0x000000040e0d7981 */ /* 0x000f68000c1e1900 */
[----:B------:R-:W5:Y:S04]  /*0370*/  LDG.E R7, desc[UR4][R2.64+0x4] ;  /* 0x0000040402077981 */ /* 0x000f68000c1e1900 */
[----:B------:R-:W5:Y:S01]  /*0380*/  LDG.E R9, desc[UR4][R2.64+0xc] ;  /* 0x00000c0402097981 */ /* 0x000f62000c1e1900 */
[----:B--2---:R-:W-:Y:S01]  /*0390*/  FFMA R26, R25, R26, R24 ;  /* 0x0000001a191a7223 */ /* 0x004fe20000000018 */
[----:B------:R-:W-:-:S02]  /*03a0*/  IMAD.WIDE R24, R17, 0x4, R14 ;  /* 0x0000000411187825 */ /* 0x000fc400078e020e */
[----:B------:R-:W2:Y:S04]  /*03b0*/  LDG.E R14, desc[UR4][R2.64+0x8] ;  /* 0x00000804020e7981 */ /* 0x000ea8000c1e1900 */
[----:B------:R-:W2:Y:S01]  /*03c0*/  LDG.E R24, desc[UR4][R24.64] ;  /* 0x0000000418187981 */ /* 0x000ea2000c1e1900 */
[----:B---3--:R-:W-:Y:S01]  /*03d0*/  FFMA R12, R23, R12, R26 ;  /* 0x0000000c170c7223 */ /* 0x008fe2000000001a */
[----:B------:R-:W-:-:S03]  /*03e0*/  IADD3 R22, PT, PT, R22, 0x8, RZ ;  /* 0x0000000816167810 */ /* 0x000fc60007ffe0ff */
[----:B----4-:R-:W-:Y:S01]  /*03f0*/  FFMA R29, R29, R4, R12 ;  /* 0x000000041d1d7223 */ /* 0x010fe2000000000c */
[----:B------:R-:W-:-:S03]  /*0400*/  ISETP.NE.AND P1, PT, R22, RZ, PT ;  /* 0x000000ff1600720c */ /* 0x000fc60003f25270 */
[----:B-----5:R-:W-:Y:S01]  /*0410*/  FFMA R8, R28, R8, R29 ;  /* 0x000000081c087223 */ /* 0x020fe2000000001d */
[----:B------:R-:W-:-:S03]  /*0420*/  IADD3 R4, P2, PT, R2, 0x20, RZ ;  /* 0x0000002002047810 */ /* 0x000fc60007f5e0ff */
[----:B------:R-:W-:Y:S01]  /*0430*/  FFMA R6, R5, R6, R8 ;  /* 0x0000000605067223 */ /* 0x000fe20000000008 */
[----:B------:R-:W-:Y:S02]  /*0440*/  IADD3.X R5, PT, PT, RZ, R3, RZ, P2, !PT ;  /* 0x00000003ff057210 */ /* 0x000fe400017fe4ff */
[----:B------:R-:W-:Y:S01]  /*0450*/  LEA R18, R17, R18, 0x3 ;  /* 0x0000001211127211 */ /* 0x000fe200078e18ff */
[----:B------:R-:W-:-:S04]  /*0460*/  FFMA R7, R7, R10, R6 ;  /* 0x0000000a07077223 */ /* 0x000fc80000000006 */
[----:B--2---:R-:W-:-:S04]  /*0470*/  FFMA R14, R14, R13, R7 ;  /* 0x0000000d0e0e7223 */ /* 0x004fc80000000007 */
[----:B------:R-:W-:Y:S01]  /*0480*/  FFMA R24, R9, R24, R14 ;  /* 0x0000001809187223 */ /* 0x000fe2000000000e */
[----:B------:R-:W-:Y:S06]  /*0490*/  @P1 BRA `(.L_x_2) ;  /* 0xfffffffc005c1947 */ /* 0x000fec000383ffff */
.L_x_1:
[----:B------:R-:W-:Y:S05]  /*04a0*/  @!P0 BRA `(.L_x_0) ;  /* 0x0000000000fc8947 */ /* 0x000fea0003800000 */
[----:B------:R-:W-:Y:S02]  /*04b0*/  ISETP.GE.U32.AND P1, PT, R27, 0x4, PT ;  /* 0x000000041b00780c */ /* 0x000fe40003f26070 */
[----:B------:R-:W-:-:S04]  /*04c0*/  LOP3.LUT R14, R19, 0x3, RZ, 0xc0, !PT ;  /* 0x00000003130e7812 */ /* 0x000fc800078ec0ff */
[----:B------:R-:W-:-:S07]  /*04d0*/  ISETP.NE.AND P0, PT, R14, RZ, PT ;  /* 0x000000ff0e00720c */ /* 0x000fce0003f05270 */
[----:B------:R-:W-:Y:S06]  /*04e0*/  @!P1 BRA `(.L_x_3) ;  /* 0x00000000006c9947 */ /* 0x000fec0003800000 */
[----:B------:R-:W0:Y:S01]  /*04f0*/  LDC.64 R4, c[0x0][0x388] ;  /* 0x0000e200ff047b82 */ /* 0x000e220000000a00 */
[----:B------:R-:W1:Y:S01]  /*0500*/  LDCU.64 UR6, c[0x0][0x380] ;  /* 0x00007000ff0677ac */ /* 0x000e620008000a00 */
[----:B------:R-:W-:Y:S01]  /*0510*/  IMAD R7, R21, R17, R16 ;  /* 0x0000001115077224 */ /* 0x000fe200078e0210 */
[CC--:B------:R-:W-:Y:S02]  /*0520*/  IADD3 R3, PT, PT, R20.reuse, R21.reuse, RZ ;  /* 0x0000001514037210 */ /* 0x0c0fe40007ffe0ff */
[----:B------:R-:W-:-:S03]  /*0530*/  IADD3 R8, P1, PT, R20, R21, RZ ;  /* 0x0000001514087210 */ /* 0x000fc60007f3e0ff */
[----:B------:R-:W2:Y:S01]  /*0540*/  LDC.64 R12, c[0x0][0x380] ;  /* 0x0000e000ff0c7b82 */ /* 0x000ea20000000a00 */
[----:B0-----:R-:W-:-:S04]  /*0550*/  IMAD.WIDE R4, R7, 0x4, R4 ;  /* 0x0000000407047825 */ /* 0x001fc800078e0204 */
[----:B------:R-:W-:Y:S02]  /*0560*/  IMAD.WIDE R6, R17, 0x4, R4 ;  /* 0x0000000411067825 */ /* 0x000fe400078e0204 */
[----:B------:R-:W3:Y:S02]  /*0570*/  LDG.E R4, desc[UR4][R4.64] ;  /* 0x0000000404047981 */ /* 0x000ee4000c1e1900 */
[----:B--2---:R-:W-:Y:S01]  /*0580*/  IMAD.WIDE.U32 R12, R3, 0x4, R12 ;  /* 0x00000004030c7825 */ /* 0x004fe200078e000c */
[----:B------:R-:W-:Y:S02]  /*0590*/  IADD3.X R3, PT, PT, RZ, RZ, RZ, P1, !PT ;  /* 0x000000ffff037210 */ /* 0x000fe40000ffe4ff */
[----:B-1----:R-:W-:-:S03]  /*05a0*/  LEA R2, P1, R8, UR6, 0x2 ;  /* 0x0000000608027c11 */ /* 0x002fc6000f8210ff */
[----:B------:R-:W3:Y:S01]  /*05b0*/  LDG.E R13, desc[UR4][R12.64] ;  /* 0x000000040c0d7981 */ /* 0x000ee2000c1e1900 */
[----:B------:R-:W-:Y:S01]  /*05c0*/  LEA.HI.X R3, R8, UR7, R3, 0x2, P1 ;  /* 0x0000000708037c11 */ /* 0x000fe200088f1403 */
[C---:B------:R-:W-:Y:S02]  /*05d0*/  IMAD.WIDE R8, R17.reuse, 0x4, R6 ;  /* 0x0000000411087825 */ /* 0x040fe400078e0206 */
[----:B------:R-:W2:Y:S04]  /*05e0*/  LDG.E R6, desc[UR4][R6.64] ;  /* 0x0000000406067981 */ /* 0x000ea8000c1e1900 */
[----:B------:R-:W2:Y:S01]  /*05f0*/  LDG.E R15, desc[UR4][R2.64+0x4] ;  /* 0x00000404020f7981 */ /* 0x000ea2000c1e1900 */
[----:B------:R-:W-:-:S03]  /*0600*/  IMAD.WIDE R10, R17, 0x4, R8 ;  /* 0x00000004110a7825 */ /* 0x000fc600078e0208 */
[----:B------:R-:W4:Y:S04]  /*0610*/  LDG.E R22, desc[UR4][R8.64] ;  /* 0x0000000408167981 */ /* 0x000f28000c1e1900 */
[----:B------:R-:W4:Y:S04]  /*0620*/  LDG.E R18, desc[UR4][R2.64+0x8] ;  /* 0x0000080402127981 */ /* 0x000f28000c1e1900 */
[----:B------:R-:W5:Y:S04]  /*0630*/  LDG.E R26, desc[UR4][R2.64+0xc] ;  /* 0x00000c04021a7981 */ /* 0x000f68000c1e1900 */
[----:B------:R-:W5:Y:S01]  /*0640*/  LDG.E R10, desc[UR4][R10.64] ;  /* 0x000000040a0a7981 */ /* 0x000f62000c1e1900 */
[----:B------:R-:W-:Y:S01]  /*0650*/  IADD3 R21, PT, PT, R21, 0x4, RZ ;  /* 0x0000000415157810 */ /* 0x000fe20007ffe0ff */
[----:B---3--:R-:W-:-:S04]  /*0660*/  FFMA R24, R13, R4, R24 ;  /* 0x000000040d187223 */ /* 0x008fc80000000018 */
[----:B--2---:R-:W-:-:S04]  /*0670*/  FFMA R15, R15, R6, R24 ;  /* 0x000000060f0f7223 */ /* 0x004fc80000000018 */
[----:B----4-:R-:W-:-:S04]  /*0680*/  FFMA R15, R18, R22, R15 ;  /* 0x00000016120f7223 */ /* 0x010fc8000000000f */
[----:B-----5:R-:W-:-:S07]  /*0690*/  FFMA R24, R26, R10, R15 ;  /* 0x0000000a1a187223 */ /* 0x020fce000000000f */
.L_x_3:
[----:B------:R-:W-:Y:S05]  /*06a0*/  @!P0 BRA `(.L_x_0) ;  /* 0x00000000007c8947 */ /* 0x000fea0003800000 */
[----:B------:R-:W-:Y:S01]  /*06b0*/  ISETP.NE.AND P1, PT, R14, 0x1, PT ;  /* 0x000000010e00780c */ /* 0x000fe20003f25270 */
[----:B------:R-:W0:Y:S01]  /*06c0*/  LDC.64 R10, c[0x0][0x380] ;  /* 0x0000e000ff0a7b82 */ /* 0x000e220000000a00 */
[----:B------:R-:W-:-:S04]  /*06d0*/  LOP3.LUT R19, R19, 0x1, RZ, 0xc0, !PT ;  /* 0x0000000113137812 */ /* 0x000fc800078ec0ff */
[----:B------:R-:W-:-:S03]  /*06e0*/  ISETP.NE.U32.AND P0, PT, R19, 0x1, PT ;  /* 0x000000011300780c */ /* 0x000fc60003f05070 */
[----:B------:R-:W1:Y:S04]  /*06f0*/  LDC.64 R8, c[0x0][0x388] ;  /* 0x0000e200ff087b82 */ /* 0x000e680000000a00 */
[CC--:B------:R-:W-:Y:S02]  /*0700*/  @P1 IADD3 R13, PT, PT, R20.reuse, R21.reuse, RZ ;  /* 0x00000015140d1210 */ /* 0x0c0fe40007ffe0ff */
[----:B------:R-:W-:Y:S02]  /*0710*/  @P1 IADD3 R12, P2, PT, R20, R21, RZ ;  /* 0x00000015140c1210 */ /* 0x000fe40007f5e0ff */
[----:B------:R-:W2:Y:S02]  /*0720*/  @P1 LDC.64 R2, c[0x0][0x380] ;  /* 0x0000e000ff021b82 */ /* 0x000ea40000000a00 */
[----:B------:R-:W-:-:S06]  /*0730*/  @P1 IADD3.X R14, PT, PT, RZ, RZ, RZ, P2, !PT ;  /* 0x000000ffff0e1210 */ /* 0x000fcc00017fe4ff */
[----:B------:R-:W3:Y:S01]  /*0740*/  LDC.64 R4, c[0x0][0x380] ;  /* 0x0000e000ff047b82 */ /* 0x000ee20000000a00 */
[----:B0-----:R-:W-:-:S04]  /*0750*/  @P1 IMAD.WIDE.U32 R10, R13, 0x4, R10 ;  /* 0x000000040d0a1825 */ /* 0x001fc800078e000a */
[C---:B------:R-:W-:Y:S01]  /*0760*/  @P1 IMAD R13, R21.reuse, R17, R16 ;  /* 0x00000011150d1224 */ /* 0x040fe200078e0210 */
[----:B------:R-:W-:Y:S01]  /*0770*/  @P1 IADD3 R21, PT, PT, R21, 0x2, RZ ;  /* 0x0000000215151810 */ /* 0x000fe20007ffe0ff */
[----:B------:R-:W4:Y:S01]  /*0780*/  @P1 LDG.E R11, desc[UR4][R10.64] ;  /* 0x000000040a0b1981 */ /* 0x000f22000c1e1900 */
[----:B------:R-:W0:Y:S01]  /*0790*/  LDC.64 R6, c[0x0][0x388] ;  /* 0x0000e200ff067b82 */ /* 0x000e220000000a00 */
[----:B-1----:R-:W-:Y:S01]  /*07a0*/  @P1 IMAD.WIDE R8, R13, 0x4, R8 ;  /* 0x000000040d081825 */ /* 0x002fe200078e0208 */
[----:B------:R-:W-:Y:S02]  /*07b0*/  @!P0 IADD3 R15, PT, PT, R20, R21, RZ ;  /* 0x00000015140f8210 */ /* 0x000fe40007ffe0ff */
[----:B--2---:R-:W-:Y:S01]  /*07c0*/  @P1 LEA R2, P2, R12, R2, 0x2 ;  /* 0x000000020c021211 */ /* 0x004fe200078410ff */
[----:B------:R-:W-:-:S03]  /*07d0*/  @!P0 IMAD R21, R21, R17, R16 ;  /* 0x0000001115158224 */ /* 0x000fc600078e0210 */
[----:B------:R-:W-:Y:S01]  /*07e0*/  @P1 LEA.HI.X R3, R12, R3, R14, 0x2, P2 ;  /* 0x000000030c031211 */ /* 0x000fe200010f140e */
[----:B------:R-:W-:Y:S01]  /*07f0*/  @P1 IMAD.WIDE R12, R17, 0x4, R8 ;  /* 0x00000004110c1825 */ /* 0x000fe200078e0208 */
[----:B------:R-:W4:Y:S03]  /*0800*/  @P1 LDG.E R14, desc[UR4][R8.64] ;  /* 0x00000004080e1981 */ /* 0x000f26000c1e1900 */
[----:B---3--:R-:W-:Y:S01]  /*0810*/  @!P0 IMAD.WIDE.U32 R4, R15, 0x4, R4 ;  /* 0x000000040f048825 */ /* 0x008fe200078e0004 */
[----:B------:R-:W2:Y:S04]  /*0820*/  @P1 LDG.E R2, desc[UR4][R2.64+0x4] ;  /* 0x0000040402021981 */ /* 0x000ea8000c1e1900 */
[----:B------:R-:W2:Y:S01]  /*0830*/  @P1 LDG.E R12, desc[UR4][R12.64] ;  /* 0x000000040c0c1981 */ /* 0x000ea2000c1e1900 */
[----:B0-----:R-:W-:-:S03]  /*0840*/  @!P0 IMAD.WIDE R6, R21, 0x4, R6 ;  /* 0x0000000415068825 */ /* 0x001fc600078e0206 */
[----:B------:R-:W3:Y:S04]  /*0850*/  @!P0 LDG.E R5, desc[UR4][R4.64] ;  /* 0x0000000404058981 */ /* 0x000ee8000c1e1900 */
[----:B------:R-:W3:Y:S01]  /*0860*/  @!P0 LDG.E R6, desc[UR4][R6.64] ;  /* 0x0000000406068981 */ /* 0x000ee2000c1e1900 */
[----:B----4-:R-:W-:-:S04]  /*0870*/  @P1 FFMA R11, R11, R14, R24 ;  /* 0x0000000e0b0b1223 */ /* 0x010fc80000000018 */
[----:B--2---:R-:W-:-:S04]  /*0880*/  @P1 FFMA R24, R2, R12, R11 ;  /* 0x0000000c02181223 */ /* 0x004fc8000000000b */
[----:B---3--:R-:W-:-:S07]  /*0890*/  @!P0 FFMA R24, R5, R6, R24 ;  /* 0x0000000605188223 */ /* 0x008fce0000000018 */
.L_x_0:
[----:B------:R-:W0:Y:S01]  /*08a0*/  LDC.64 R2, c[0x0][0x390] ;  /* 0x0000e400ff027b82 */ /* 0x000e220000000a00 */
[----:B------:R-:W-:-:S04]  /*08b0*/  IMAD R17, R0, R17, R16 ;  /* 0x0000001100117224 */ /* 0x000fc800078e0210 */
[----:B0-----:R-:W-:-:S05]  /*08c0*/  IMAD.WIDE R2, R17, 0x4, R2 ;  /* 0x0000000411027825 */ /* 0x001fca00078e0202 */
[----:B------:R-:W-:Y:S01]  /*08d0*/  STG.E desc[UR4][R2.64], R24 ;  /* 0x0000001802007986 */ /* 0x000fe2000c101904 */
[----:B------:R-:W-:Y:S05]  /*08e0*/  EXIT ;  /* 0x000000000000794d */ /* 0x000fea0003800000 */
.L_x_4:
[----:B------:R-:W-:-:S00]  /*08f0*/  BRA `(.L_x_4) ;  /* 0xfffffffc00fc7947 */ /* 0x000fc0000383ffff */
[----:B------:R-:W-:-:S00]  /*0900*/  NOP ;  /* 0x0000000000007918 */ /* 0x000fc00000000000 */
[----:B------:R-:W-:-:S00]  /*0910*/  NOP ;  /* 0x0000000000007918 */ /* 0x000fc00000000000 */
[----:B------:R-:W-:-:S00]  /*0920*/  NOP ;  /* 0x0000000000007918 */ /* 0x000fc00000000000 */
[----:B------:R-:W-:-:S00]  /*0930*/  NOP ;  /* 0x0000000000007918 */ /* 0x000fc00000000000 */
[----:B------:R-:W-:-:S00]  /*0940*/  NOP ;  /* 0x0000000000007918 */ /* 0x000fc00000000000 */
[----:B------:R-:W-:-:S00]  /*0950*/  NOP ;  /* 0x0000000000007918 */ /* 0x000fc00000000000 */
[----:B------:R-:W-:-:S00]  /*0960*/  NOP ;  /* 0x0000000000007918 */ /* 0x000fc00000000000 */
[----:B------:R-:W-:-:S00]  /*0970*/  NOP ;  /* 0x0000000000007918 */ /* 0x000fc00000000000 */
.L_x_5:


//--------------------- .nv.shared.reserved.0     --------------------------
	.section	.nv.shared.reserved.0,"aw",@nobits
	.weak		__nv_reservedSMEM_offset_0_alias
	.size		__nv_reservedSMEM_offset_0_alias, 0, 64
	.other		__nv_reservedSMEM_offset_0_alias,@"STO_CUDA_RESERVED_SHARED STV_DEFAULT"
__nv_reservedSMEM_offset_0_alias:
	.zero		0
	.zero		64


//--------------------- .nv.constant0._Z12simpleMatMulPKfS0_Pfii --------------------------
	.section	.nv.constant0._Z12simpleMatMulPKfS0_Pfii,"a",@progbits
	.sectionflags	@""
	.align	4
.nv.constant0._Z12simpleMatMulPKfS0_Pfii:
	.zero		928


//--------------------- SYMBOLS --------------------------

	.type		.nv.reservedSmem.offset0,@object
	.size		.nv.reservedSmem.offset0,0x4
